//
// Generated by NVIDIA NVVM Compiler
//
// Compiler Build ID: CL-36424714
// Cuda compilation tools, release 13.0, V13.0.88
// Based on NVVM 20.0.0
//

.version 9.0
.target sm_100
.address_size 64

	// .globl	_Z15histogramKernelPKcPjjii
.extern .shared .align 16 .b8 s_hist[];

.visible .entry _Z15histogramKernelPKcPjjii(
	.param .u64 .ptr .align 1 _Z15histogramKernelPKcPjjii_param_0,
	.param .u64 .ptr .align 1 _Z15histogramKernelPKcPjjii_param_1,
	.param .u32 _Z15histogramKernelPKcPjjii_param_2,
	.param .u32 _Z15histogramKernelPKcPjjii_param_3,
	.param .u32 _Z15histogramKernelPKcPjjii_param_4
)
{
	.reg .pred 	%p<38>;
	.reg .b32 	%r<228>;
	.reg .b64 	%rd<23>;

	ld.param.u64 	%rd4, [_Z15histogramKernelPKcPjjii_param_0];
	ld.param.u64 	%rd3, [_Z15histogramKernelPKcPjjii_param_1];
	ld.param.u32 	%r54, [_Z15histogramKernelPKcPjjii_param_2];
	ld.param.u32 	%r55, [_Z15histogramKernelPKcPjjii_param_3];
	ld.param.u32 	%r56, [_Z15histogramKernelPKcPjjii_param_4];
	cvta.to.global.u64 	%rd1, %rd4;
	sub.s32 	%r1, %r56, %r55;
	add.s32 	%r2, %r1, 2;
	mov.u32 	%r227, %tid.x;
	shl.b32 	%r4, %r2, 5;
	setp.ge.s32 	%p1, %r227, %r4;
	@%p1 bra 	$L__BB0_3;
	mov.u32 	%r5, %ntid.x;
	mov.u32 	%r217, %r227;
$L__BB0_2:
	shl.b32 	%r57, %r217, 2;
	mov.u32 	%r58, s_hist;
	add.s32 	%r59, %r58, %r57;
	mov.b32 	%r60, 0;
	st.shared.u32 	[%r59], %r60;
	add.s32 	%r217, %r217, %r5;
	setp.lt.s32 	%p2, %r217, %r4;
	@%p2 bra 	$L__BB0_2;
$L__BB0_3:
	bar.sync 	0;
	mov.u32 	%r62, %ctaid.x;
	mov.u32 	%r8, %ntid.x;
	shl.b32 	%r63, %r62, 7;
	and.b32  	%r64, %r227, 31;
	mul.lo.s32 	%r65, %r2, %r64;
	sub.s32 	%r9, %r65, %r55;
	mad.lo.s32 	%r66, %r8, %r63, %r8;
	add.s32 	%r225, %r227, %r66;
	shl.b32 	%r11, %r8, 3;
	or.b32  	%r67, %r63, 2;
	mad.lo.s32 	%r224, %r8, %r67, %r227;
	or.b32  	%r68, %r63, 3;
	mad.lo.s32 	%r223, %r8, %r68, %r227;
	or.b32  	%r69, %r63, 4;
	mad.lo.s32 	%r222, %r8, %r69, %r227;
	or.b32  	%r70, %r63, 5;
	mad.lo.s32 	%r221, %r8, %r70, %r227;
	or.b32  	%r71, %r63, 6;
	mad.lo.s32 	%r220, %r8, %r71, %r227;
	or.b32  	%r72, %r63, 7;
	mad.lo.s32 	%r219, %r8, %r72, %r227;
	mul.lo.s32 	%r73, %r8, %r62;
	shl.b32 	%r74, %r73, 7;
	add.s32 	%r218, %r227, %r74;
	mov.b32 	%r226, 0;
$L__BB0_4:
	setp.ge.u32 	%p3, %r218, %r54;
	@%p3 bra 	$L__BB0_7;
	cvt.s64.s32 	%rd5, %r218;
	add.s64 	%rd6, %rd1, %rd5;
	ld.global.u8 	%r28, [%rd6];
	setp.gt.s32 	%p4, %r55, %r28;
	setp.lt.s32 	%p5, %r56, %r28;
	or.pred  	%p6, %p4, %p5;
	@%p6 bra 	$L__BB0_7;
	add.s32 	%r75, %r9, %r28;
	shl.b32 	%r76, %r75, 2;
	mov.u32 	%r77, s_hist;
	add.s32 	%r78, %r77, %r76;
	atom.shared.add.u32 	%r79, [%r78], 1;
$L__BB0_7:
	add.s32 	%r29, %r8, %r218;
	setp.ge.u32 	%p7, %r29, %r54;
	@%p7 bra 	$L__BB0_10;
	cvt.s64.s32 	%rd7, %r225;
	add.s64 	%rd8, %rd1, %rd7;
	ld.global.u8 	%r30, [%rd8];
	setp.gt.s32 	%p8, %r55, %r30;
	setp.lt.s32 	%p9, %r56, %r30;
	or.pred  	%p10, %p8, %p9;
	@%p10 bra 	$L__BB0_10;
	add.s32 	%r80, %r9, %r30;
	shl.b32 	%r81, %r80, 2;
	mov.u32 	%r82, s_hist;
	add.s32 	%r83, %r82, %r81;
	atom.shared.add.u32 	%r84, [%r83], 1;
$L__BB0_10:
	add.s32 	%r31, %r8, %r29;
	setp.ge.u32 	%p11, %r31, %r54;
	@%p11 bra 	$L__BB0_13;
	cvt.s64.s32 	%rd9, %r224;
	add.s64 	%rd10, %rd1, %rd9;
	ld.global.u8 	%r32, [%rd10];
	setp.gt.s32 	%p12, %r55, %r32;
	setp.lt.s32 	%p13, %r56, %r32;
	or.pred  	%p14, %p12, %p13;
	@%p14 bra 	$L__BB0_13;
	add.s32 	%r85, %r9, %r32;
	shl.b32 	%r86, %r85, 2;
	mov.u32 	%r87, s_hist;
	add.s32 	%r88, %r87, %r86;
	atom.shared.add.u32 	%r89, [%r88], 1;
$L__BB0_13:
	add.s32 	%r33, %r8, %r31;
	setp.ge.u32 	%p15, %r33, %r54;
	@%p15 bra 	$L__BB0_16;
	cvt.s64.s32 	%rd11, %r223;
	add.s64 	%rd12, %rd1, %rd11;
	ld.global.u8 	%r34, [%rd12];
	setp.gt.s32 	%p16, %r55, %r34;
	setp.lt.s32 	%p17, %r56, %r34;
	or.pred  	%p18, %p16, %p17;
	@%p18 bra 	$L__BB0_16;
	add.s32 	%r90, %r9, %r34;
	shl.b32 	%r91, %r90, 2;
	mov.u32 	%r92, s_hist;
	add.s32 	%r93, %r92, %r91;
	atom.shared.add.u32 	%r94, [%r93], 1;
$L__BB0_16:
	add.s32 	%r35, %r8, %r33;
	setp.ge.u32 	%p19, %r35, %r54;
	@%p19 bra 	$L__BB0_19;
	cvt.s64.s32 	%rd13, %r222;
	add.s64 	%rd14, %rd1, %rd13;
	ld.global.u8 	%r36, [%rd14];
	setp.gt.s32 	%p20, %r55, %r36;
	setp.lt.s32 	%p21, %r56, %r36;
	or.pred  	%p22, %p20, %p21;
	@%p22 bra 	$L__BB0_19;
	add.s32 	%r95, %r9, %r36;
	shl.b32 	%r96, %r95, 2;
	mov.u32 	%r97, s_hist;
	add.s32 	%r98, %r97, %r96;
	atom.shared.add.u32 	%r99, [%r98], 1;
$L__BB0_19:
	add.s32 	%r37, %r8, %r35;
	setp.ge.u32 	%p23, %r37, %r54;
	@%p23 bra 	$L__BB0_22;
	cvt.s64.s32 	%rd15, %r221;
	add.s64 	%rd16, %rd1, %rd15;
	ld.global.u8 	%r38, [%rd16];
	setp.gt.s32 	%p24, %r55, %r38;
	setp.lt.s32 	%p25, %r56, %r38;
	or.pred  	%p26, %p24, %p25;
	@%p26 bra 	$L__BB0_22;
	add.s32 	%r100, %r9, %r38;
	shl.b32 	%r101, %r100, 2;
	mov.u32 	%r102, s_hist;
	add.s32 	%r103, %r102, %r101;
	atom.shared.add.u32 	%r104, [%r103], 1;
$L__BB0_22:
	add.s32 	%r39, %r8, %r37;
	setp.ge.u32 	%p27, %r39, %r54;
	@%p27 bra 	$L__BB0_25;
	cvt.s64.s32 	%rd17, %r220;
	add.s64 	%rd18, %rd1, %rd17;
	ld.global.u8 	%r40, [%rd18];
	setp.gt.s32 	%p28, %r55, %r40;
	setp.lt.s32 	%p29, %r56, %r40;
	or.pred  	%p30, %p28, %p29;
	@%p30 bra 	$L__BB0_25;
	add.s32 	%r105, %r9, %r40;
	shl.b32 	%r106, %r105, 2;
	mov.u32 	%r107, s_hist;
	add.s32 	%r108, %r107, %r106;
	atom.shared.add.u32 	%r109, [%r108], 1;
$L__BB0_25:
	add.s32 	%r110, %r8, %r39;
	setp.ge.u32 	%p31, %r110, %r54;
	@%p31 bra 	$L__BB0_28;
	cvt.s64.s32 	%rd19, %r219;
	add.s64 	%rd20, %rd1, %rd19;
	ld.global.u8 	%r41, [%rd20];
	setp.gt.s32 	%p32, %r55, %r41;
	setp.lt.s32 	%p33, %r56, %r41;
	or.pred  	%p34, %p32, %p33;
	@%p34 bra 	$L__BB0_28;
	add.s32 	%r111, %r9, %r41;
	shl.b32 	%r112, %r111, 2;
	mov.u32 	%r113, s_hist;
	add.s32 	%r114, %r113, %r112;
	atom.shared.add.u32 	%r115, [%r114], 1;
$L__BB0_28:
	add.s32 	%r226, %r226, 8;
	add.s32 	%r225, %r225, %r11;
	add.s32 	%r224, %r224, %r11;
	add.s32 	%r223, %r223, %r11;
	add.s32 	%r222, %r222, %r11;
	add.s32 	%r221, %r221, %r11;
	add.s32 	%r220, %r220, %r11;
	add.s32 	%r219, %r219, %r11;
	add.s32 	%r218, %r218, %r11;
	setp.ne.s32 	%p35, %r226, 128;
	@%p35 bra 	$L__BB0_4;
	bar.sync 	0;
	setp.gt.s32 	%p36, %r227, %r1;
	@%p36 bra 	$L__BB0_32;
	shl.b32 	%r51, %r2, 1;
	cvta.to.global.u64 	%rd2, %rd3;
	mov.u32 	%r117, s_hist;
	shl.b32 	%r120, %r1, 2;
	shl.b32 	%r124, %r51, 2;
$L__BB0_31:
	shl.b32 	%r116, %r227, 2;
	add.s32 	%r118, %r117, %r116;
	ld.shared.u32 	%r119, [%r118];
	add.s32 	%r121, %r118, %r120;
	ld.shared.u32 	%r122, [%r121+8];
	add.s32 	%r123, %r122, %r119;
	add.s32 	%r125, %r118, %r124;
	ld.shared.u32 	%r126, [%r125];
	add.s32 	%r127, %r126, %r123;
	shl.b32 	%r128, %r2, 2;
	add.s32 	%r129, %r125, %r128;
	ld.shared.u32 	%r130, [%r129];
	add.s32 	%r131, %r130, %r127;
	add.s32 	%r132, %r129, %r128;
	ld.shared.u32 	%r133, [%r132];
	add.s32 	%r134, %r133, %r131;
	add.s32 	%r135, %r132, %r128;
	ld.shared.u32 	%r136, [%r135];
	add.s32 	%r137, %r136, %r134;
	add.s32 	%r138, %r135, %r128;
	ld.shared.u32 	%r139, [%r138];
	add.s32 	%r140, %r139, %r137;
	add.s32 	%r141, %r138, %r128;
	ld.shared.u32 	%r142, [%r141];
	add.s32 	%r143, %r142, %r140;
	add.s32 	%r144, %r141, %r128;
	ld.shared.u32 	%r145, [%r144];
	add.s32 	%r146, %r145, %r143;
	add.s32 	%r147, %r144, %r128;
	ld.shared.u32 	%r148, [%r147];
	add.s32 	%r149, %r148, %r146;
	add.s32 	%r150, %r147, %r128;
	ld.shared.u32 	%r151, [%r150];
	add.s32 	%r152, %r151, %r149;
	add.s32 	%r153, %r150, %r128;
	ld.shared.u32 	%r154, [%r153];
	add.s32 	%r155, %r154, %r152;
	add.s32 	%r156, %r153, %r128;
	ld.shared.u32 	%r157, [%r156];
	add.s32 	%r158, %r157, %r155;
	add.s32 	%r159, %r156, %r128;
	ld.shared.u32 	%r160, [%r159];
	add.s32 	%r161, %r160, %r158;
	add.s32 	%r162, %r159, %r128;
	ld.shared.u32 	%r163, [%r162];
	add.s32 	%r164, %r163, %r161;
	add.s32 	%r165, %r162, %r128;
	ld.shared.u32 	%r166, [%r165];
	add.s32 	%r167, %r166, %r164;
	add.s32 	%r168, %r165, %r128;
	ld.shared.u32 	%r169, [%r168];
	add.s32 	%r170, %r169, %r167;
	add.s32 	%r171, %r168, %r128;
	ld.shared.u32 	%r172, [%r171];
	add.s32 	%r173, %r172, %r170;
	add.s32 	%r174, %r171, %r128;
	ld.shared.u32 	%r175, [%r174];
	add.s32 	%r176, %r175, %r173;
	add.s32 	%r177, %r174, %r128;
	ld.shared.u32 	%r178, [%r177];
	add.s32 	%r179, %r178, %r176;
	add.s32 	%r180, %r177, %r128;
	ld.shared.u32 	%r181, [%r180];
	add.s32 	%r182, %r181, %r179;
	add.s32 	%r183, %r180, %r128;
	ld.shared.u32 	%r184, [%r183];
	add.s32 	%r185, %r184, %r182;
	add.s32 	%r186, %r183, %r128;
	ld.shared.u32 	%r187, [%r186];
	add.s32 	%r188, %r187, %r185;
	add.s32 	%r189, %r186, %r128;
	ld.shared.u32 	%r190, [%r189];
	add.s32 	%r191, %r190, %r188;
	add.s32 	%r192, %r189, %r128;
	ld.shared.u32 	%r193, [%r192];
	add.s32 	%r194, %r193, %r191;
	add.s32 	%r195, %r192, %r128;
	ld.shared.u32 	%r196, [%r195];
	add.s32 	%r197, %r196, %r194;
	add.s32 	%r198, %r195, %r128;
	ld.shared.u32 	%r199, [%r198];
	add.s32 	%r200, %r199, %r197;
	add.s32 	%r201, %r198, %r128;
	ld.shared.u32 	%r202, [%r201];
	add.s32 	%r203, %r202, %r200;
	add.s32 	%r204, %r201, %r128;
	ld.shared.u32 	%r205, [%r204];
	add.s32 	%r206, %r205, %r203;
	add.s32 	%r207, %r204, %r128;
	ld.shared.u32 	%r208, [%r207];
	add.s32 	%r209, %r208, %r206;
	add.s32 	%r210, %r207, %r128;
	ld.shared.u32 	%r211, [%r210];
	add.s32 	%r212, %r211, %r209;
	add.s32 	%r213, %r210, %r128;
	ld.shared.u32 	%r214, [%r213];
	add.s32 	%r215, %r214, %r212;
	mul.wide.s32 	%rd21, %r227, 4;
	add.s64 	%rd22, %rd2, %rd21;
	atom.global.add.u32 	%r216, [%rd22], %r215;
	add.s32 	%r227, %r227, %r8;
	setp.le.s32 	%p37, %r227, %r1;
	@%p37 bra 	$L__BB0_31;
$L__BB0_32:
	ret;

}


// ===== COMPILED SASS (sm_100) =====

	.target	sm_100

	.elftype	@"ET_EXEC"


//--------------------- .note.nv.tkinfo           --------------------------
	.section	.note.nv.tkinfo,"",@"SHT_NOTE"
	.sectionflags	@"SHF_NOTE_NV_TKINFO"
	.tkinfo
        /*0018*/ 	.word	0x00000002
        /*0030*/ 	.string	""
        /*0030*/ 	.string	"ptxas"
        /*0030*/ 	.string	"Cuda compilation tools, release 13.0, V13.0.88"
        /*0030*/ 	.string	"Build cuda_13.0.r13.0/compiler.36424714_0"
        /*0030*/ 	.string	"-arch sm_100 -m 64 "



//--------------------- .note.nv.cuinfo           --------------------------
	.section	.note.nv.cuinfo,"",@"SHT_NOTE"
	.sectionflags	@"SHF_NOTE_NV_CUINFO"
        /*0018*/ 	.short	0x0002
        /*001a*/ 	.short	0x0064
        /*001c*/ 	.short	0x0082
	.zero		2


//--------------------- .nv.info                  --------------------------
	.section	.nv.info,"",@"SHT_CUDA_INFO"
	.align	4


	//----- nvinfo : EIATTR_REGCOUNT
	.align		4
        /*0000*/ 	.byte	0x04, 0x2f
        /*0002*/ 	.short	(.L_1 - .L_0)
	.align		4
.L_0:
        /*0004*/ 	.word	index@(_Z15histogramKernelPKcPjjii)
        /*0008*/ 	.word	0x00000020


	//----- nvinfo : EIATTR_FRAME_SIZE
	.align		4
.L_1:
        /*000c*/ 	.byte	0x04, 0x11
        /*000e*/ 	.short	(.L_3 - .L_2)
	.align		4
.L_2:
        /*0010*/ 	.word	index@(_Z15histogramKernelPKcPjjii)
        /*0014*/ 	.word	0x00000000


	//----- nvinfo : EIATTR_MIN_STACK_SIZE
	.align		4
.L_3:
        /*0018*/ 	.byte	0x04, 0x12
        /*001a*/ 	.short	(.L_5 - .L_4)
	.align		4
.L_4:
        /*001c*/ 	.word	index@(_Z15histogramKernelPKcPjjii)
        /*0020*/ 	.word	0x00000000
.L_5:


//--------------------- .nv.compat                --------------------------
	.section	.nv.compat,"",@"SHT_CUDA_COMPAT_INFO"
	.align	4
        /*0000*/ 	.byte	0x02, 0x09, 0x00, 0x00, 0x02, 0x02, 0x01, 0x00, 0x02, 0x05, 0x05, 0x00, 0x03, 0x07, 0x01, 0x01
        /*0010*/ 	.byte	0x02, 0x03, 0x00, 0x00, 0x02, 0x06, 0x01, 0x00, 0x04, 0x0b, 0x08, 0x00, 0x09, 0x00, 0x00, 0x00
        /*0020*/ 	.byte	0x00, 0x00, 0x00, 0x00


//--------------------- .nv.info._Z15histogramKernelPKcPjjii --------------------------
	.section	.nv.info._Z15histogramKernelPKcPjjii,"",@"SHT_CUDA_INFO"
	.sectionflags	@""
	.align	4


	//----- nvinfo : EIATTR_CUDA_API_VERSION
	.align		4
        /*0000*/ 	.byte	0x04, 0x37
        /*0002*/ 	.short	(.L_7 - .L_6)
.L_6:
        /*0004*/ 	.word	0x00000082


	//----- nvinfo : EIATTR_KPARAM_INFO
	.align		4
.L_7:
        /*0008*/ 	.byte	0x04, 0x17
        /*000a*/ 	.short	(.L_9 - .L_8)
.L_8:
        /*000c*/ 	.word	0x00000000
        /*0010*/ 	.short	0x0004
        /*0012*/ 	.short	0x0018
        /*0014*/ 	.byte	0x00, 0xf0, 0x11, 0x00


	//----- nvinfo : EIATTR_KPARAM_INFO
	.align		4
.L_9:
        /*0018*/ 	.byte	0x04, 0x17
        /*001a*/ 	.short	(.L_11 - .L_10)
.L_10:
        /*001c*/ 	.word	0x00000000
        /*0020*/ 	.short	0x0003
        /*0022*/ 	.short	0x0014
        /*0024*/ 	.byte	0x00, 0xf0, 0x11, 0x00


	//----- nvinfo : EIATTR_KPARAM_INFO
	.align		4
.L_11:
        /*0028*/ 	.byte	0x04, 0x17
        /*002a*/ 	.short	(.L_13 - .L_12)
.L_12:
        /*002c*/ 	.word	0x00000000
        /*0030*/ 	.short	0x0002
        /*0032*/ 	.short	0x0010
        /*0034*/ 	.byte	0x00, 0xf0, 0x11, 0x00


	//----- nvinfo : EIATTR_KPARAM_INFO
	.align		4
.L_13:
        /*0038*/ 	.byte	0x04, 0x17
        /*003a*/ 	.short	(.L_15 - .L_14)
.L_14:
        /*003c*/ 	.word	0x00000000
        /*0040*/ 	.short	0x0001
        /*0042*/ 	.short	0x0008
        /*0044*/ 	.byte	0x00, 0xf5, 0x21, 0x00


	//----- nvinfo : EIATTR_KPARAM_INFO
	.align		4
.L_15:
        /*0048*/ 	.byte	0x04, 0x17
        /*004a*/ 	.short	(.L_17 - .L_16)
.L_16:
        /*004c*/ 	.word	0x00000000
        /*0050*/ 	.short	0x0000
        /*0052*/ 	.short	0x0000
        /*0054*/ 	.byte	0x00, 0xf5, 0x21, 0x00


	//----- nvinfo : EIATTR_SPARSE_MMA_MASK
	.align		4
.L_17:
        /*0058*/ 	.byte	0x03, 0x50
        /*005a*/ 	.short	0x0000


	//----- nvinfo : EIATTR_MAXREG_COUNT
	.align		4
        /*005c*/ 	.byte	0x03, 0x1b
        /*005e*/ 	.short	0x00ff


	//----- nvinfo : EIATTR_NUM_BARRIERS
	.align		4
        /*0060*/ 	.byte	0x02, 0x4c
        /*0062*/ 	.byte	0x01
	.zero		1


	//----- nvinfo : EIATTR_MERCURY_ISA_VERSION
	.align		4
        /*0064*/ 	.byte	0x03, 0x5f
        /*0066*/ 	.short	0x0101


	//----- nvinfo : EIATTR_VRC_CTA_INIT_COUNT
	.align		4
        /*0068*/ 	.byte	0x02, 0x4a
	.zero		1
	.zero		1


	//----- nvinfo : EIATTR_EXIT_INSTR_OFFSETS
	.align		4
        /*006c*/ 	.byte	0x04, 0x1c
        /*006e*/ 	.short	(.L_19 - .L_18)


	//   ....[0]....
.L_18:
        /*0070*/ 	.word	0x00000c50


	//   ....[1]....
        /*0074*/ 	.word	0x000013c0


	//----- nvinfo : EIATTR_CRS_STACK_SIZE
	.align		4
.L_19:
        /*0078*/ 	.byte	0x04, 0x1e
        /*007a*/ 	.short	(.L_21 - .L_20)
.L_20:
        /*007c*/ 	.word	0x00000000


	//----- nvinfo : EIATTR_CBANK_PARAM_SIZE
	.align		4
.L_21:
        /*0080*/ 	.byte	0x03, 0x19
        /*0082*/ 	.short	0x001c


	//----- nvinfo : EIATTR_PARAM_CBANK
	.align		4
        /*0084*/ 	.byte	0x04, 0x0a
        /*0086*/ 	.short	(.L_23 - .L_22)
	.align		4
.L_22:
        /*0088*/ 	.word	index@(.nv.constant0._Z15histogramKernelPKcPjjii)
        /*008c*/ 	.short	0x0380
        /*008e*/ 	.short	0x001c


	//----- nvinfo : EIATTR_SW_WAR
	.align		4
.L_23:
        /*0090*/ 	.byte	0x04, 0x36
        /*0092*/ 	.short	(.L_25 - .L_24)
.L_24:
        /*0094*/ 	.word	0x00000008
.L_25:


//--------------------- .nv.callgraph             --------------------------
	.section	.nv.callgraph,"",@"SHT_CUDA_CALLGRAPH"
	.align	4
	.sectionentsize	8
	.align		4
        /*0000*/ 	.word	0x00000000
	.align		4
        /*0004*/ 	.word	0xffffffff
	.align		4
        /*0008*/ 	.word	0x00000000
	.align		4
        /*000c*/ 	.word	0xfffffffe
	.align		4
        /*0010*/ 	.word	0x00000000
	.align		4
        /*0014*/ 	.word	0xfffffffd
	.align		4
        /*0018*/ 	.word	0x00000000
	.align		4
        /*001c*/ 	.word	0xfffffffc


//--------------------- .text._Z15histogramKernelPKcPjjii --------------------------
	.section	.text._Z15histogramKernelPKcPjjii,"ax",@progbits
	.align	128
        .global         _Z15histogramKernelPKcPjjii
        .type           _Z15histogramKernelPKcPjjii,@function
        .size           _Z15histogramKernelPKcPjjii,(.L_x_22 - _Z15histogramKernelPKcPjjii)
        .other          _Z15histogramKernelPKcPjjii,@"STO_CUDA_ENTRY STV_DEFAULT"
_Z15histogramKernelPKcPjjii:
.text._Z15histogramKernelPKcPjjii:
[----:B------:R-:W-:Y:S08]  /*0000*/  LDC R1, c[0x0][0x37c] ;  /* 0x0000df00ff017b82 */ /* 0x000ff00000000800 */
[----:B------:R-:W0:Y:S01]  /*0010*/  LDC R10, c[0x0][0x394] ;  /* 0x0000e500ff0a7b82 */ /* 0x000e220000000800 */
[----:B------:R-:W1:Y:S01]  /*0020*/  S2R R6, SR_TID.X ;  /* 0x0000000000067919 */ /* 0x000e620000002100 */
[----:B------:R-:W0:Y:S01]  /*0030*/  LDCU UR4, c[0x0][0x398] ;  /* 0x00007300ff0477ac */ /* 0x000e220008000800 */
[----:B------:R-:W-:Y:S01]  /*0040*/  BSSY.RECONVERGENT B0, `(.L_x_0) ;  /* 0x0000010000007945 */ /* 0x000fe20003800200 */
[----:B0-----:R-:W-:-:S05]  /*0050*/  IADD3 R0, PT, PT, -R10, UR4, RZ ;  /* 0x000000040a007c10 */ /* 0x001fca000fffe1ff */
[----:B------:R-:W-:-:S04]  /*0060*/  VIADD R4, R0, 0x2 ;  /* 0x0000000200047836 */ /* 0x000fc80000000000 */
[----:B------:R-:W-:-:S05]  /*0070*/  IMAD.SHL.U32 R3, R4, 0x20, RZ ;  /* 0x0000002004037824 */ /* 0x000fca00078e00ff */
[----:B-1----:R-:W-:-:S13]  /*0080*/  ISETP.GE.AND P0, PT, R6, R3, PT ;  /* 0x000000030600720c */ /* 0x002fda0003f06270 */
[----:B------:R-:W-:Y:S05]  /*0090*/  @P0 BRA `(.L_x_1) ;  /* 0x0000000000280947 */ /* 0x000fea0003800000 */
[----:B------:R-:W0:Y:S01]  /*00a0*/  S2R R8, SR_CgaCtaId ;  /* 0x0000000000087919 */ /* 0x000e220000008800 */
[----:B------:R-:W1:Y:S01]  /*00b0*/  LDC R9, c[0x0][0x360] ;  /* 0x0000d800ff097b82 */ /* 0x000e620000000800 */
[----:B------:R-:W-:Y:S01]  /*00c0*/  MOV R5, 0x400 ;  /* 0x0000040000057802 */ /* 0x000fe20000000f00 */
[----:B------:R-:W-:-:S03]  /*00d0*/  IMAD.MOV.U32 R2, RZ, RZ, R6 ;  /* 0x000000ffff027224 */ /* 0x000fc600078e0006 */
[----:B0-----:R-:W-:-:S07]  /*00e0*/  LEA R5, R8, R5, 0x18 ;  /* 0x0000000508057211 */ /* 0x001fce00078ec0ff */
.L_x_2:
[----:B------:R-:W-:Y:S02]  /*00f0*/  IMAD R7, R2, 0x4, R5 ;  /* 0x0000000402077824 */ /* 0x000fe400078e0205 */
[----:B-1----:R-:W-:-:S03]  /*0100*/  IMAD.IADD R2, R9, 0x1, R2 ;  /* 0x0000000109027824 */ /* 0x002fc600078e0202 */
[----:B------:R0:W-:Y:S02]  /*0110*/  STS [R7], RZ ;  /* 0x000000ff07007388 */ /* 0x0001e40000000800 */
[----:B------:R-:W-:-:S13]  /*0120*/  ISETP.GE.AND P0, PT, R2, R3, PT ;  /* 0x000000030200720c */ /* 0x000fda0003f06270 */
[----:B0-----:R-:W-:Y:S05]  /*0130*/  @!P0 BRA `(.L_x_2) ;  /* 0xfffffffc00ec8947 */ /* 0x001fea000383ffff */
.L_x_1:
[----:B------:R-:W-:Y:S05]  /*0140*/  BSYNC.RECONVERGENT B0 ;  /* 0x0000000000007941 */ /* 0x000fea0003800200 */
.L_x_0:
[----:B------:R-:W0:Y:S08]  /*0150*/  S2UR UR12, SR_CTAID.X ;  /* 0x00000000000c79c3 */ /* 0x000e300000002500 */
[----:B------:R-:W-:Y:S01]  /*0160*/  BAR.SYNC.DEFER_BLOCKING 0x0 ;  /* 0x0000000000007b1d */ /* 0x000fe20000010000 */
[----:B------:R-:W-:-:S05]  /*0170*/  LOP3.LUT R3, R6, 0x1f, RZ, 0xc0, !PT ;  /* 0x0000001f06037812 */ /* 0x000fca00078ec0ff */
[----:B------:R-:W-:Y:S02]  /*0180*/  IMAD R3, R4, R3, -R10 ;  /* 0x0000000304037224 */ /* 0x000fe400078e0a0a */
[----:B------:R-:W1:Y:S01]  /*0190*/  LDC R5, c[0x0][0x360] ;  /* 0x0000d800ff057b82 */ /* 0x000e620000000800 */
[----:B------:R-:W2:Y:S01]  /*01a0*/  LDCU.64 UR8, c[0x0][0x358] ;  /* 0x00006b00ff0877ac */ /* 0x000ea20008000a00 */
[----:B------:R-:W3:Y:S01]  /*01b0*/  LDCU UR15, c[0x0][0x398] ;  /* 0x00007300ff0f77ac */ /* 0x000ee20008000800 */
[----:B------:R-:W4:Y:S01]  /*01c0*/  LDCU UR16, c[0x0][0x394] ;  /* 0x00007280ff1077ac */ /* 0x000f220008000800 */
[----:B------:R-:W1:Y:S01]  /*01d0*/  LDCU UR14, c[0x0][0x390] ;  /* 0x00007200ff0e77ac */ /* 0x000e620008000800 */
[----:B0-----:R-:W-:Y:S01]  /*01e0*/  USHF.L.U32 UR4, UR12, 0x7, URZ ;  /* 0x000000070c047899 */ /* 0x001fe200080006ff */
[----:B------:R-:W0:Y:S03]  /*01f0*/  LDCU.64 UR10, c[0x0][0x380] ;  /* 0x00007000ff0a77ac */ /* 0x000e260008000a00 */
[----:B------:R-:W-:Y:S01]  /*0200*/  UIADD3 UR5, UPT, UPT, UR4, 0x2, URZ ;  /* 0x0000000204057890 */ /* 0x000fe2000fffe0ff */
[----:B-1----:R-:W-:Y:S01]  /*0210*/  IMAD R9, R5, UR12, RZ ;  /* 0x0000000c05097c24 */ /* 0x002fe2000f8e02ff */
[----:B------:R-:W-:-:S02]  /*0220*/  UIADD3 UR6, UPT, UPT, UR4, 0x3, URZ ;  /* 0x0000000304067890 */ /* 0x000fc4000fffe0ff */
[----:B------:R-:W-:Y:S01]  /*0230*/  IMAD R7, R5, UR4, R5 ;  /* 0x0000000405077c24 */ /* 0x000fe2000f8e0205 */
[----:B------:R-:W-:Y:S02]  /*0240*/  UIADD3 UR7, UPT, UPT, UR4, 0x4, URZ ;  /* 0x0000000404077890 */ /* 0x000fe4000fffe0ff */
[----:B------:R-:W-:Y:S01]  /*0250*/  UIADD3 UR12, UPT, UPT, UR4, 0x5, URZ ;  /* 0x00000005040c7890 */ /* 0x000fe2000fffe0ff */
[----:B------:R-:W-:Y:S01]  /*0260*/  LEA R2, R9, R6, 0x7 ;  /* 0x0000000609027211 */ /* 0x000fe200078e38ff */
[----:B------:R-:W-:Y:S01]  /*0270*/  UIADD3 UR13, UPT, UPT, UR4, 0x6, URZ ;  /* 0x00000006040d7890 */ /* 0x000fe2000fffe0ff */
[----:B------:R-:W-:Y:S01]  /*0280*/  IMAD.IADD R8, R6, 0x1, R7 ;  /* 0x0000000106087824 */ /* 0x000fe200078e0207 */
[----:B------:R-:W-:Y:S01]  /*0290*/  UIADD3 UR4, UPT, UPT, UR4, 0x7, URZ ;  /* 0x0000000704047890 */ /* 0x000fe2000fffe0ff */
[C-C-:B------:R-:W-:Y:S02]  /*02a0*/  IMAD R10, R5.reuse, UR5, R6.reuse ;  /* 0x00000005050a7c24 */ /* 0x140fe4000f8e0206 */
[----:B------:R-:W-:-:S02]  /*02b0*/  IMAD R12, R5, UR6, R6 ;  /* 0x00000006050c7c24 */ /* 0x000fc4000f8e0206 */
[C-C-:B------:R-:W-:Y:S02]  /*02c0*/  IMAD R14, R5.reuse, UR7, R6.reuse ;  /* 0x00000007050e7c24 */ /* 0x140fe4000f8e0206 */
[C-C-:B------:R-:W-:Y:S02]  /*02d0*/  IMAD R16, R5.reuse, UR12, R6.reuse ;  /* 0x0000000c05107c24 */ /* 0x140fe4000f8e0206 */
[C-C-:B------:R-:W-:Y:S02]  /*02e0*/  IMAD R18, R5.reuse, UR13, R6.reuse ;  /* 0x0000000d05127c24 */ /* 0x140fe4000f8e0206 */
[----:B------:R-:W-:Y:S01]  /*02f0*/  IMAD R20, R5, UR4, R6 ;  /* 0x0000000405147c24 */ /* 0x000fe2000f8e0206 */
[----:B0-234-:R-:W-:-:S06]  /*0300*/  UMOV UR4, URZ ;  /* 0x000000ff00047c82 */ /* 0x01dfcc0008000000 */
.L_x_19:
[----:B------:R-:W-:Y:S01]  /*0310*/  IMAD.IADD R22, R5, 0x1, R2 ;  /* 0x0000000105167824 */ /* 0x000fe200078e0202 */
[----:B------:R-:W-:Y:S01]  /*0320*/  ISETP.GE.U32.AND P0, PT, R2, UR14, PT ;  /* 0x0000000e02007c0c */ /* 0x000fe2000bf06070 */
[----:B------:R-:W-:Y:S02]  /*0330*/  BSSY.RECONVERGENT B0, `(.L_x_3) ;  /* 0x000001a000007945 */ /* 0x000fe40003800200 */
[C---:B------:R-:W-:Y:S01]  /*0340*/  IMAD.IADD R24, R22.reuse, 0x1, R5 ;  /* 0x0000000116187824 */ /* 0x040fe200078e0205 */
[----:B------:R-:W-:-:S03]  /*0350*/  ISETP.GE.U32.AND P1, PT, R22, UR14, PT ;  /* 0x0000000e16007c0c */ /* 0x000fc6000bf26070 */
[C---:B------:R-:W-:Y:S01]  /*0360*/  IMAD.IADD R26, R24.reuse, 0x1, R5 ;  /* 0x00000001181a7824 */ /* 0x040fe200078e0205 */
[----:B------:R-:W-:-:S03]  /*0370*/  ISETP.GE.U32.AND P2, PT, R24, UR14, PT ;  /* 0x0000000e18007c0c */ /* 0x000fc6000bf46070 */
[C---:B------:R-:W-:Y:S01]  /*0380*/  IMAD.IADD R28, R26.reuse, 0x1, R5 ;  /* 0x000000011a1c7824 */ /* 0x040fe200078e0205 */
[----:B------:R-:W-:-:S04]  /*0390*/  ISETP.GE.U32.AND P3, PT, R26, UR14, PT ;  /* 0x0000000e1a007c0c */ /* 0x000fc8000bf66070 */
[C---:B01234-:R-:W-:Y:S02]  /*03a0*/  IADD3 R7, PT, PT, R28.reuse, R5, RZ ;  /* 0x000000051c077210 */ /* 0x05ffe40007ffe0ff */
[----:B------:R-:W-:Y:S02]  /*03b0*/  ISETP.GE.U32.AND P4, PT, R28, UR14, PT ;  /* 0x0000000e1c007c0c */ /* 0x000fe4000bf86070 */
[C---:B------:R-:W-:Y:S01]  /*03c0*/  ISETP.GE.U32.AND P5, PT, R7.reuse, UR14, PT ;  /* 0x0000000e07007c0c */ /* 0x040fe2000bfa6070 */
[----:B------:R-:W-:-:S04]  /*03d0*/  IMAD.IADD R22, R7, 0x1, R5 ;  /* 0x0000000107167824 */ /* 0x000fc800078e0205 */
[C---:B------:R-:W-:Y:S01]  /*03e0*/  IMAD.IADD R9, R22.reuse, 0x1, R5 ;  /* 0x0000000116097824 */ /* 0x040fe200078e0205 */
[----:B------:R-:W-:Y:S01]  /*03f0*/  ISETP.GE.U32.AND P6, PT, R22, UR14, PT ;  /* 0x0000000e16007c0c */ /* 0x000fe2000bfc6070 */
[----:B------:R-:W-:-:S12]  /*0400*/  @P0 BRA `(.L_x_4) ;  /* 0x0000000000300947 */ /* 0x000fd80003800000 */
[----:B------:R-:W-:-:S04]  /*0410*/  IADD3 R22, P0, PT, R2, UR10, RZ ;  /* 0x0000000a02167c10 */ /* 0x000fc8000ff1e0ff */
[----:B------:R-:W-:-:S05]  /*0420*/  LEA.HI.X.SX32 R23, R2, UR11, 0x1, P0 ;  /* 0x0000000b02177c11 */ /* 0x000fca00080f0eff */
[----:B------:R-:W2:Y:S02]  /*0430*/  LDG.E.U8 R22, desc[UR8][R22.64] ;  /* 0x0000000816167981 */ /* 0x000ea4000c1e1100 */
[----:B--2---:R-:W-:-:S04]  /*0440*/  ISETP.GT.AND P0, PT, R22, UR15, PT ;  /* 0x0000000f16007c0c */ /* 0x004fc8000bf04270 */
[----:B------:R-:W-:-:S13]  /*0450*/  ISETP.LT.OR P0, PT, R22, UR16, P0 ;  /* 0x0000001016007c0c */ /* 0x000fda0008701670 */
[----:B------:R-:W-:Y:S05]  /*0460*/  @P0 BRA `(.L_x_4) ;  /* 0x0000000000180947 */ /* 0x000fea0003800000 */
[----:B------:R-:W0:Y:S01]  /*0470*/  S2UR UR6, SR_CgaCtaId ;  /* 0x00000000000679c3 */ /* 0x000e220000008800 */
[----:B------:R-:W-:Y:S01]  /*0480*/  UMOV UR5, 0x400 ;  /* 0x0000040000057882 */ /* 0x000fe20000000000 */
[----:B------:R-:W-:Y:S01]  /*0490*/  IMAD.IADD R7, R3, 0x1, R22 ;  /* 0x0000000103077824 */ /* 0x000fe200078e0216 */
[----:B0-----:R-:W-:-:S06]  /*04a0*/  ULEA UR5, UR6, UR5, 0x18 ;  /* 0x0000000506057291 */ /* 0x001fcc000f8ec0ff */
[----:B------:R-:W-:-:S05]  /*04b0*/  LEA R7, R7, UR5, 0x2 ;  /* 0x0000000507077c11 */ /* 0x000fca000f8e10ff */
[----:B------:R0:W-:Y:S02]  /*04c0*/  ATOMS.POPC.INC.32 RZ, [R7+URZ] ;  /* 0x0000000007ff7f8c */ /* 0x0001e4000d8000ff */
.L_x_4:
[----:B------:R-:W-:Y:S05]  /*04d0*/  BSYNC.RECONVERGENT B0 ;  /* 0x0000000000007941 */ /* 0x000fea0003800200 */
.L_x_3:
[----:B------:R-:W-:Y:S01]  /*04e0*/  BSSY.RECONVERGENT B0, `(.L_x_5) ;  /* 0x000000f000007945 */ /* 0x000fe20003800200 */
[----:B------:R-:W-:-:S03]  /*04f0*/  ISETP.GE.U32.AND P0, PT, R9, UR14, PT ;  /* 0x0000000e09007c0c */ /* 0x000fc6000bf06070 */
[----:B------:R-:W-:Y:S10]  /*0500*/  @P1 BRA `(.L_x_6) ;  /* 0x0000000000301947 */ /* 0x000ff40003800000 */
[----:B------:R-:W-:-:S04]  /*0510*/  IADD3 R22, P1, PT, R8, UR10, RZ ;  /* 0x0000000a08167c10 */ /* 0x000fc8000ff3e0ff */
[----:B------:R-:W-:-:S05]  /*0520*/  LEA.HI.X.SX32 R23, R8, UR11, 0x1, P1 ;  /* 0x0000000b08177c11 */ /* 0x000fca00088f0eff */
[----:B------:R-:W2:Y:S02]  /*0530*/  LDG.E.U8 R22, desc[UR8][R22.64] ;  /* 0x0000000816167981 */ /* 0x000ea4000c1e1100 */
[----:B--2---:R-:W-:-:S04]  /*0540*/  ISETP.GT.AND P1, PT, R22, UR15, PT ;  /* 0x0000000f16007c0c */ /* 0x004fc8000bf24270 */
[----:B------:R-:W-:-:S13]  /*0550*/  ISETP.LT.OR P1, PT, R22, UR16, P1 ;  /* 0x0000001016007c0c */ /* 0x000fda0008f21670 */
[----:B------:R-:W-:Y:S05]  /*0560*/  @P1 BRA `(.L_x_6) ;  /* 0x0000000000181947 */ /* 0x000fea0003800000 */
[----:B------:R-:W1:Y:S01]  /*0570*/  S2UR UR6, SR_CgaCtaId ;  /* 0x00000000000679c3 */ /* 0x000e620000008800 */
[----:B------:R-:W-:Y:S01]  /*0580*/  UMOV UR5, 0x400 ;  /* 0x0000040000057882 */ /* 0x000fe20000000000 */
[----:B0-----:R-:W-:Y:S01]  /*0590*/  IMAD.IADD R7, R3, 0x1, R22 ;  /* 0x0000000103077824 */ /* 0x001fe200078e0216 */
[----:B-1----:R-:W-:-:S06]  /*05a0*/  ULEA UR5, UR6, UR5, 0x18 ;  /* 0x0000000506057291 */ /* 0x002fcc000f8ec0ff */
[----:B------:R-:W-:-:S05]  /*05b0*/  LEA R7, R7, UR5, 0x2 ;  /* 0x0000000507077c11 */ /* 0x000fca000f8e10ff */
[----:B------:R1:W-:Y:S02]  /*05c0*/  ATOMS.POPC.INC.32 RZ, [R7+URZ] ;  /* 0x0000000007ff7f8c */ /* 0x0003e4000d8000ff */
.L_x_6:
[----:B------:R-:W-:Y:S05]  /*05d0*/  BSYNC.RECONVERGENT B0 ;  /* 0x0000000000007941 */ /* 0x000fea0003800200 */
.L_x_5:
[----:B------:R-:W-:Y:S04]  /*05e0*/  BSSY.RECONVERGENT B0, `(.L_x_7) ;  /* 0x000000e000007945 */ /* 0x000fe80003800200 */
[----:B------:R-:W-:Y:S05]  /*05f0*/  @P2 BRA `(.L_x_8) ;  /* 0x0000000000302947 */ /* 0x000fea0003800000 */
[----:B------:R-:W-:-:S04]  /*0600*/  IADD3 R22, P1, PT, R10, UR10, RZ ;  /* 0x0000000a0a167c10 */ /* 0x000fc8000ff3e0ff */
[----:B------:R-:W-:-:S05]  /*0610*/  LEA.HI.X.SX32 R23, R10, UR11, 0x1, P1 ;  /* 0x0000000b0a177c11 */ /* 0x000fca00088f0eff */
[----:B------:R-:W2:Y:S02]  /*0620*/  LDG.E.U8 R22, desc[UR8][R22.64] ;  /* 0x0000000816167981 */ /* 0x000ea4000c1e1100 */
[----:B--2---:R-:W-:-:S04]  /*0630*/  ISETP.GT.AND P1, PT, R22, UR15, PT ;  /* 0x0000000f16007c0c */ /* 0x004fc8000bf24270 */
[----:B------:R-:W-:-:S13]  /*0640*/  ISETP.LT.OR P1, PT, R22, UR16, P1 ;  /* 0x0000001016007c0c */ /* 0x000fda0008f21670 */
[----:B------:R-:W-:Y:S05]  /*0650*/  @P1 BRA `(.L_x_8) ;  /* 0x0000000000181947 */ /* 0x000fea0003800000 */
[----:B------:R-:W2:Y:S01]  /*0660*/  S2UR UR6, SR_CgaCtaId ;  /* 0x00000000000679c3 */ /* 0x000ea20000008800 */
[----:B------:R-:W-:Y:S01]  /*0670*/  UMOV UR5, 0x400 ;  /* 0x0000040000057882 */ /* 0x000fe20000000000 */
[----:B01----:R-:W-:Y:S01]  /*0680*/  IMAD.IADD R7, R3, 0x1, R22 ;  /* 0x0000000103077824 */ /* 0x003fe200078e0216 */
[----:B--2---:R-:W-:-:S06]  /*0690*/  ULEA UR5, UR6, UR5, 0x18 ;  /* 0x0000000506057291 */ /* 0x004fcc000f8ec0ff */
[----:B------:R-:W-:-:S05]  /*06a0*/  LEA R7, R7, UR5, 0x2 ;  /* 0x0000000507077c11 */ /* 0x000fca000f8e10ff */
[----:B------:R2:W-:Y:S02]  /*06b0*/  ATOMS.POPC.INC.32 RZ, [R7+URZ] ;  /* 0x0000000007ff7f8c */ /* 0x0005e4000d8000ff */
.L_x_8:
[----:B------:R-:W-:Y:S05]  /*06c0*/  BSYNC.RECONVERGENT B0 ;  /* 0x0000000000007941 */ /* 0x000fea0003800200 */
.L_x_7:
[----:B------:R-:W-:Y:S04]  /*06d0*/  BSSY.RECONVERGENT B0, `(.L_x_9) ;  /* 0x000000e000007945 */ /* 0x000fe80003800200 */
[----:B------:R-:W-:Y:S05]  /*06e0*/  @P3 BRA `(.L_x_10) ;  /* 0x0000000000303947 */ /* 0x000fea0003800000 */
[----:B------:R-:W-:-:S04]  /*06f0*/  IADD3 R22, P1, PT, R12, UR10, RZ ;  /* 0x0000000a0c167c10 */ /* 0x000fc8000ff3e0ff */
[----:B------:R-:W-:-:S05]  /*0700*/  LEA.HI.X.SX32 R23, R12, UR11, 0x1, P1 ;  /* 0x0000000b0c177c11 */ /* 0x000fca00088f0eff */
[----:B------:R-:W3:Y:S02]  /*0710*/  LDG.E.U8 R22, desc[UR8][R22.64] ;  /* 0x0000000816167981 */ /* 0x000ee4000c1e1100 */
[----:B---3--:R-:W-:-:S04]  /*0720*/  ISETP.GT.AND P1, PT, R22, UR15, PT ;  /* 0x0000000f16007c0c */ /* 0x008fc8000bf24270 */
[----:B------:R-:W-:-:S13]  /*0730*/  ISETP.LT.OR P1, PT, R22, UR16, P1 ;  /* 0x0000001016007c0c */ /* 0x000fda0008f21670 */
[----:B------:R-:W-:Y:S05]  /*0740*/  @P1 BRA `(.L_x_10) ;  /* 0x0000000000181947 */ /* 0x000fea0003800000 */
[----:B------:R-:W3:Y:S01]  /*0750*/  S2UR UR6, SR_CgaCtaId ;  /* 0x00000000000679c3 */ /* 0x000ee20000008800 */
[----:B------:R-:W-:Y:S01]  /*0760*/  UMOV UR5, 0x400 ;  /* 0x0000040000057882 */ /* 0x000fe20000000000 */
[----:B012---:R-:W-:Y:S01]  /*0770*/  IADD3 R7, PT, PT, R3, R22, RZ ;  /* 0x0000001603077210 */ /* 0x007fe20007ffe0ff */
[----:B---3--:R-:W-:-:S06]  /*0780*/  ULEA UR5, UR6, UR5, 0x18 ;  /* 0x0000000506057291 */ /* 0x008fcc000f8ec0ff */
[----:B------:R-:W-:-:S05]  /*0790*/  LEA R7, R7, UR5, 0x2 ;  /* 0x0000000507077c11 */ /* 0x000fca000f8e10ff */
[----:B------:R3:W-:Y:S02]  /*07a0*/  ATOMS.POPC.INC.32 RZ, [R7+URZ] ;  /* 0x0000000007ff7f8c */ /* 0x0007e4000d8000ff */
.L_x_10:
[----:B------:R-:W-:Y:S05]  /*07b0*/  BSYNC.RECONVERGENT B0 ;  /* 0x0000000000007941 */ /* 0x000fea0003800200 */
.L_x_9:
[----:B------:R-:W-:Y:S04]  /*07c0*/  BSSY.RECONVERGENT B0, `(.L_x_11) ;  /* 0x000000e000007945 */ /* 0x000fe80003800200 */
[----:B------:R-:W-:Y:S05]  /*07d0*/  @P4 BRA `(.L_x_12) ;  /* 0x0000000000304947 */ /* 0x000fea0003800000 */
[----:B------:R-:W-:-:S04]  /*07e0*/  IADD3 R22, P1, PT, R14, UR10, RZ ;  /* 0x0000000a0e167c10 */ /* 0x000fc8000ff3e0ff */
[----:B------:R-:W-:-:S05]  /*07f0*/  LEA.HI.X.SX32 R23, R14, UR11, 0x1, P1 ;  /* 0x0000000b0e177c11 */ /* 0x000fca00088f0eff */
[----:B------:R-:W4:Y:S02]  /*0800*/  LDG.E.U8 R22, desc[UR8][R22.64] ;  /* 0x0000000816167981 */ /* 0x000f24000c1e1100 */
[----:B----4-:R-:W-:-:S04]  /*0810*/  ISETP.GT.AND P1, PT, R22, UR15, PT ;  /* 0x0000000f16007c0c */ /* 0x010fc8000bf24270 */
[----:B------:R-:W-:-:S13]  /*0820*/  ISETP.LT.OR P1, PT, R22, UR16, P1 ;  /* 0x0000001016007c0c */ /* 0x000fda0008f21670 */
[----:B------:R-:W-:Y:S05]  /*0830*/  @P1 BRA `(.L_x_12) ;  /* 0x0000000000181947 */ /* 0x000fea0003800000 */
[----:B------:R-:W4:Y:S01]  /*0840*/  S2UR UR6, SR_CgaCtaId ;  /* 0x00000000000679c3 */ /* 0x000f220000008800 */
[----:B------:R-:W-:Y:S01]  /*0850*/  UMOV UR5, 0x400 ;  /* 0x0000040000057882 */ /* 0x000fe20000000000 */
[----:B0123--:R-:W-:Y:S01]  /*0860*/  IMAD.IADD R7, R3, 0x1, R22 ;  /* 0x0000000103077824 */ /* 0x00ffe200078e0216 */
[----:B----4-:R-:W-:-:S06]  /*0870*/  ULEA UR5, UR6, UR5, 0x18 ;  /* 0x0000000506057291 */ /* 0x010fcc000f8ec0ff */
[----:B------:R-:W-:-:S05]  /*0880*/  LEA R7, R7, UR5, 0x2 ;  /* 0x0000000507077c11 */ /* 0x000fca000f8e10ff */
[----:B------:R4:W-:Y:S02]  /*0890*/  ATOMS.POPC.INC.32 RZ, [R7+URZ] ;  /* 0x0000000007ff7f8c */ /* 0x0009e4000d8000ff */
.L_x_12:
[----:B------:R-:W-:Y:S05]  /*08a0*/  BSYNC.RECONVERGENT B0 ;  /* 0x0000000000007941 */ /* 0x000fea0003800200 */
.L_x_11:
[----:B------:R-:W-:Y:S04]  /*08b0*/  BSSY.RECONVERGENT B0, `(.L_x_13) ;  /* 0x000000e000007945 */ /* 0x000fe80003800200 */
[----:B------:R-:W-:Y:S05]  /*08c0*/  @P5 BRA `(.L_x_14) ;  /* 0x0000000000305947 */ /* 0x000fea0003800000 */
[----:B------:R-:W-:-:S04]  /*08d0*/  IADD3 R22, P1, PT, R16, UR10, RZ ;  /* 0x0000000a10167c10 */ /* 0x000fc8000ff3e0ff */
[----:B------:R-:W-:-:S05]  /*08e0*/  LEA.HI.X.SX32 R23, R16, UR11, 0x1, P1 ;  /* 0x0000000b10177c11 */ /* 0x000fca00088f0eff */
[----:B------:R-:W5:Y:S02]  /*08f0*/  LDG.E.U8 R22, desc[UR8][R22.64] ;  /* 0x0000000816167981 */ /* 0x000f64000c1e1100 */
[----:B-----5:R-:W-:-:S04]  /*0900*/  ISETP.GT.AND P1, PT, R22, UR15, PT ;  /* 0x0000000f16007c0c */ /* 0x020fc8000bf24270 */
[----:B------:R-:W-:-:S13]  /*0910*/  ISETP.LT.OR P1, PT, R22, UR16, P1 ;  /* 0x0000001016007c0c */ /* 0x000fda0008f21670 */
[----:B------:R-:W-:Y:S05]  /*0920*/  @P1 BRA `(.L_x_14) ;  /* 0x0000000000181947 */ /* 0x000fea0003800000 */
[----:B------:R-:W5:Y:S01]  /*0930*/  S2UR UR6, SR_CgaCtaId ;  /* 0x00000000000679c3 */ /* 0x000f620000008800 */
[----:B------:R-:W-:Y:S01]  /*0940*/  UMOV UR5, 0x400 ;  /* 0x0000040000057882 */ /* 0x000fe20000000000 */
[----:B01234-:R-:W-:Y:S01]  /*0950*/  IMAD.IADD R7, R3, 0x1, R22 ;  /* 0x0000000103077824 */ /* 0x01ffe200078e0216 */
[----:B-----5:R-:W-:-:S06]  /*0960*/  ULEA UR5, UR6, UR5, 0x18 ;  /* 0x0000000506057291 */ /* 0x020fcc000f8ec0ff */
[----:B------:R-:W-:-:S05]  /*0970*/  LEA R7, R7, UR5, 0x2 ;  /* 0x0000000507077c11 */ /* 0x000fca000f8e10ff */
[----:B------:R0:W-:Y:S02]  /*0980*/  ATOMS.POPC.INC.32 RZ, [R7+URZ] ;  /* 0x0000000007ff7f8c */ /* 0x0001e4000d8000ff */
.L_x_14:
[----:B------:R-:W-:Y:S05]  /*0990*/  BSYNC.RECONVERGENT B0 ;  /* 0x0000000000007941 */ /* 0x000fea0003800200 */
.L_x_13:
        /* <DEDUP_REMOVED lines=14> */
.L_x_16:
[----:B------:R-:W-:Y:S05]  /*0a80*/  BSYNC.RECONVERGENT B0 ;  /* 0x0000000000007941 */ /* 0x000fea0003800200 */
.L_x_15:
        /* <DEDUP_REMOVED lines=14> */
.L_x_18:
[----:B------:R-:W-:Y:S05]  /*0b70*/  BSYNC.RECONVERGENT B0 ;  /* 0x0000000000007941 */ /* 0x000fea0003800200 */
.L_x_17:
[----:B------:R-:W-:Y:S01]  /*0b80*/  UIADD3 UR4, UPT, UPT, UR4, 0x8, URZ ;  /* 0x0000000804047890 */ /* 0x000fe2000fffe0ff */
[C---:B------:R-:W-:Y:S01]  /*0b90*/  IMAD R8, R5.reuse, 0x8, R8 ;  /* 0x0000000805087824 */ /* 0x040fe200078e0208 */
[C---:B------:R-:W-:Y:S01]  /*0ba0*/  LEA R10, R5.reuse, R10, 0x3 ;  /* 0x0000000a050a7211 */ /* 0x040fe200078e18ff */
[C---:B------:R-:W-:Y:S01]  /*0bb0*/  IMAD R12, R5.reuse, 0x8, R12 ;  /* 0x00000008050c7824 */ /* 0x040fe200078e020c */
[----:B------:R-:W-:Y:S01]  /*0bc0*/  UISETP.NE.AND UP0, UPT, UR4, 0x80, UPT ;  /* 0x000000800400788c */ /* 0x000fe2000bf05270 */
[C---:B------:R-:W-:Y:S01]  /*0bd0*/  IMAD R14, R5.reuse, 0x8, R14 ;  /* 0x00000008050e7824 */ /* 0x040fe200078e020e */
[C---:B------:R-:W-:Y:S01]  /*0be0*/  LEA R2, R5.reuse, R2, 0x3 ;  /* 0x0000000205027211 */ /* 0x040fe200078e18ff */
[C---:B------:R-:W-:Y:S02]  /*0bf0*/  IMAD R16, R5.reuse, 0x8, R16 ;  /* 0x0000000805107824 */ /* 0x040fe400078e0210 */
[C---:B------:R-:W-:Y:S02]  /*0c00*/  IMAD R18, R5.reuse, 0x8, R18 ;  /* 0x0000000805127824 */ /* 0x040fe400078e0212 */
[----:B------:R-:W-:-:S02]  /*0c10*/  IMAD R20, R5, 0x8, R20 ;  /* 0x0000000805147824 */ /* 0x000fc400078e0214 */
[----:B------:R-:W-:Y:S05]  /*0c20*/  BRA.U UP0, `(.L_x_19) ;  /* 0xfffffff500b87547 */ /* 0x000fea000b83ffff */
[----:B------:R-:W-:Y:S01]  /*0c30*/  BAR.SYNC.DEFER_BLOCKING 0x0 ;  /* 0x0000000000007b1d */ /* 0x000fe20000010000 */
[----:B------:R-:W-:-:S13]  /*0c40*/  ISETP.GT.AND P0, PT, R6, R0, PT ;  /* 0x000000000600720c */ /* 0x000fda0003f04270 */
[----:B------:R-:W-:Y:S05]  /*0c50*/  @P0 EXIT ;  /* 0x000000000000094d */ /* 0x000fea0003800000 */
[----:B------:R-:W5:Y:S01]  /*0c60*/  S2UR UR5, SR_CgaCtaId ;  /* 0x00000000000579c3 */ /* 0x000f620000008800 */
[----:B------:R-:W-:-:S07]  /*0c70*/  UMOV UR4, 0x400 ;  /* 0x0000040000047882 */ /* 0x000fce0000000000 */
[----:B------:R-:W0:Y:S01]  /*0c80*/  LDC.64 R2, c[0x0][0x388] ;  /* 0x0000e200ff027b82 */ /* 0x000e220000000a00 */
[----:B-----5:R-:W-:-:S12]  /*0c90*/  ULEA UR4, UR5, UR4, 0x18 ;  /* 0x0000000405047291 */ /* 0x020fd8000f8ec0ff */
.L_x_20:
[----:B01234-:R-:W-:-:S04]  /*0ca0*/  LEA R7, R6, UR4, 0x2 ;  /* 0x0000000406077c11 */ /* 0x01ffc8000f8e10ff */
[----:B------:R-:W-:Y:S01]  /*0cb0*/  LEA R16, R0, R7, 0x3 ;  /* 0x0000000700107211 */ /* 0x000fe200078e18ff */
[--C-:B------:R-:W-:Y:S01]  /*0cc0*/  IMAD R9, R4, 0x8, R7.reuse ;  /* 0x0000000804097824 */ /* 0x100fe200078e0207 */
[----:B------:R0:W-:Y:S01]  /*0cd0*/  LDS R10, [R7] ;  /* 0x00000000070a7984 */ /* 0x0001e20000000800 */
[----:B------:R-:W-:Y:S02]  /*0ce0*/  IMAD R11, R0, 0x4, R7 ;  /* 0x00000004000b7824 */ /* 0x000fe400078e0207 */
[--C-:B------:R-:W-:Y:S01]  /*0cf0*/  IMAD R13, R4, 0x4, R9.reuse ;  /* 0x00000004040d7824 */ /* 0x100fe200078e0209 */
[----:B------:R-:W-:Y:S01]  /*0d00*/  LDS R16, [R16+0x10] ;  /* 0x0000100010107984 */ /* 0x000fe20000000800 */
[----:B------:R-:W-:Y:S02]  /*0d10*/  IMAD R17, R0, 0x4, R9 ;  /* 0x0000000400117824 */ /* 0x000fe400078e0209 */
[--C-:B------:R-:W-:Y:S01]  /*0d20*/  IMAD R15, R4, 0x4, R13.reuse ;  /* 0x00000004040f7824 */ /* 0x100fe200078e020d */
[----:B------:R-:W1:Y:S01]  /*0d30*/  LDS R11, [R11+0x8] ;  /* 0x000008000b0b7984 */ /* 0x000e620000000800 */
[----:B------:R-:W-:-:S02]  /*0d40*/  IMAD R20, R0, 0x4, R13 ;  /* 0x0000000400147824 */ /* 0x000fc400078e020d */
[--C-:B------:R-:W-:Y:S01]  /*0d50*/  IMAD R19, R4, 0x4, R15.reuse ;  /* 0x0000000404137824 */ /* 0x100fe200078e020f */
[----:B------:R-:W-:Y:S01]  /*0d60*/  LDS R17, [R17+0x8] ;  /* 0x0000080011117984 */ /* 0x000fe20000000800 */
[----:B------:R-:W-:Y:S02]  /*0d70*/  IMAD R14, R0, 0x4, R15 ;  /* 0x00000004000e7824 */ /* 0x000fe400078e020f */
[--C-:B------:R-:W-:Y:S01]  /*0d80*/  IMAD R21, R4, 0x4, R19.reuse ;  /* 0x0000000404157824 */ /* 0x100fe200078e0213 */
[----:B------:R-:W2:Y:S01]  /*0d90*/  LDS R20, [R20+0x8] ;  /* 0x0000080014147984 */ /* 0x000ea20000000800 */
[----:B------:R-:W-:Y:S02]  /*0da0*/  IMAD R8, R0, 0x4, R19 ;  /* 0x0000000400087824 */ /* 0x000fe400078e0213 */
[--C-:B------:R-:W-:Y:S01]  /*0db0*/  IMAD R9, R4, 0x4, R21.reuse ;  /* 0x0000000404097824 */ /* 0x100fe200078e0215 */
[----:B------:R-:W-:Y:S01]  /*0dc0*/  LDS R14, [R14+0x8] ;  /* 0x000008000e0e7984 */ /* 0x000fe20000000800 */
[----:B------:R-:W-:-:S02]  /*0dd0*/  IMAD R18, R0, 0x4, R21 ;  /* 0x0000000400127824 */ /* 0x000fc400078e0215 */
[----:B------:R-:W-:Y:S01]  /*0de0*/  IMAD R23, R0, 0x4, R9 ;  /* 0x0000000400177824 */ /* 0x000fe200078e0209 */
[----:B------:R-:W-:Y:S01]  /*0df0*/  LEA R13, R4, R9, 0x2 ;  /* 0x00000009040d7211 */ /* 0x000fe200078e10ff */
[----:B------:R-:W3:Y:S03]  /*0e00*/  LDS R21, [R8+0x8] ;  /* 0x0000080008157984 */ /* 0x000ee60000000800 */
[----:B------:R-:W-:Y:S01]  /*0e10*/  LEA R19, R0, R13, 0x2 ;  /* 0x0000000d00137211 */ /* 0x000fe200078e10ff */
[----:B0-----:R-:W-:Y:S01]  /*0e20*/  IMAD R7, R4, 0x4, R13 ;  /* 0x0000000404077824 */ /* 0x001fe200078e020d */
[----:B------:R-:W-:Y:S03]  /*0e30*/  LDS R18, [R18+0x8] ;  /* 0x0000080012127984 */ /* 0x000fe60000000800 */
[--C-:B------:R-:W-:Y:S01]  /*0e40*/  IMAD R12, R0, 0x4, R7.reuse ;  /* 0x00000004000c7824 */ /* 0x100fe200078e0207 */
[----:B------:R-:W0:Y:S01]  /*0e50*/  LDS R23, [R23+0x8] ;  /* 0x0000080017177984 */ /* 0x000e220000000800 */
[----:B------:R-:W-:-:S03]  /*0e60*/  IMAD R9, R4, 0x4, R7 ;  /* 0x0000000404097824 */ /* 0x000fc600078e0207 */
[----:B------:R-:W-:Y:S01]  /*0e70*/  LDS R19, [R19+0x8] ;  /* 0x0000080013137984 */ /* 0x000fe20000000800 */
[--C-:B------:R-:W-:Y:S02]  /*0e80*/  IMAD R13, R4, 0x4, R9.reuse ;  /* 0x00000004040d7824 */ /* 0x100fe400078e0209 */
[C---:B------:R-:W-:Y:S01]  /*0e90*/  IMAD R7, R0.reuse, 0x4, R9 ;  /* 0x0000000400077824 */ /* 0x040fe200078e0209 */
[----:B------:R-:W4:Y:S01]  /*0ea0*/  LDS R12, [R12+0x8] ;  /* 0x000008000c0c7984 */ /* 0x000f220000000800 */
[--C-:B------:R-:W-:Y:S02]  /*0eb0*/  IMAD R22, R0, 0x4, R13.reuse ;  /* 0x0000000400167824 */ /* 0x100fe400078e020d */
[----:B------:R-:W-:Y:S02]  /*0ec0*/  IMAD R13, R4, 0x4, R13 ;  /* 0x00000004040d7824 */ /* 0x000fe400078e020d */
[----:B------:R-:W-:Y:S01]  /*0ed0*/  LDS R7, [R7+0x8] ;  /* 0x0000080007077984 */ /* 0x000fe20000000800 */
[----:B-1----:R-:W-:-:S02]  /*0ee0*/  IADD3 R10, PT, PT, R16, R11, R10 ;  /* 0x0000000b100a7210 */ /* 0x002fc40007ffe00a */
[----:B------:R-:W-:Y:S01]  /*0ef0*/  LEA R15, R4, R13, 0x2 ;  /* 0x0000000d040f7211 */ /* 0x000fe200078e10ff */
[----:B------:R1:W5:Y:S01]  /*0f00*/  LDS R8, [R22+0x8] ;  /* 0x0000080016087984 */ /* 0x0003620000000800 */
[----:B------:R-:W-:-:S03]  /*0f10*/  IMAD R13, R0, 0x4, R13 ;  /* 0x00000004000d7824 */ /* 0x000fc600078e020d */
[----:B------:R-:W-:Y:S01]  /*0f20*/  IMAD R9, R4, 0x4, R15 ;  /* 0x0000000404097824 */ /* 0x000fe200078e020f */
[----:B--2---:R-:W-:-:S03]  /*0f30*/  IADD3 R10, PT, PT, R20, R17, R10 ;  /* 0x00000011140a7210 */ /* 0x004fc60007ffe00a */
[----:B------:R-:W-:-:S04]  /*0f40*/  IMAD R11, R4, 0x4, R9 ;  /* 0x00000004040b7824 */ /* 0x000fc800078e0209 */
[----:B------:R-:W-:Y:S01]  /*0f50*/  IMAD R17, R4, 0x4, R11 ;  /* 0x0000000404117824 */ /* 0x000fe200078e020b */
[----:B---3--:R-:W-:Y:S01]  /*0f60*/  IADD3 R10, PT, PT, R21, R14, R10 ;  /* 0x0000000e150a7210 */ /* 0x008fe20007ffe00a */
[----:B------:R-:W-:Y:S02]  /*0f70*/  IMAD R14, R0, 0x4, R15 ;  /* 0x00000004000e7824 */ /* 0x000fe400078e020f */
[----:B------:R-:W-:Y:S02]  /*0f80*/  IMAD R21, R4, 0x4, R17 ;  /* 0x0000000404157824 */ /* 0x000fe400078e0211 */
[----:B------:R-:W-:-:S03]  /*0f90*/  IMAD R11, R0, 0x4, R11 ;  /* 0x00000004000b7824 */ /* 0x000fc600078e020b */
[-C--:B------:R-:W-:Y:S02]  /*0fa0*/  LEA R16, R0, R21.reuse, 0x2 ;  /* 0x0000001500107211 */ /* 0x080fe400078e10ff */
[----:B0-----:R-:W-:Y:S01]  /*0fb0*/  IADD3 R10, PT, PT, R23, R18, R10 ;  /* 0x00000012170a7210 */ /* 0x001fe20007ffe00a */
[----:B------:R-:W-:Y:S01]  /*0fc0*/  LDS R11, [R11+0x8] ;  /* 0x000008000b0b7984 */ /* 0x000fe20000000800 */
[----:B------:R-:W-:Y:S02]  /*0fd0*/  LEA R23, R4, R21, 0x2 ;  /* 0x0000001504177211 */ /* 0x000fe400078e10ff */
[----:B----4-:R-:W-:-:S03]  /*0fe0*/  IADD3 R10, PT, PT, R12, R19, R10 ;  /* 0x000000130c0a7210 */ /* 0x010fc60007ffe00a */
[----:B------:R-:W-:Y:S02]  /*0ff0*/  IMAD R19, R4, 0x4, R23 ;  /* 0x0000000404137824 */ /* 0x000fe400078e0217 */
[----:B------:R-:W-:Y:S02]  /*1000*/  IMAD R12, R0, 0x4, R17 ;  /* 0x00000004000c7824 */ /* 0x000fe400078e0211 */
[--C-:B------:R-:W-:Y:S02]  /*1010*/  IMAD R15, R4, 0x4, R19.reuse ;  /* 0x00000004040f7824 */ /* 0x100fe400078e0213 */
[----:B-1----:R-:W-:Y:S02]  /*1020*/  IMAD R22, R0, 0x4, R19 ;  /* 0x0000000400167824 */ /* 0x002fe400078e0213 */
[----:B------:R-:W-:Y:S01]  /*1030*/  IMAD R25, R4, 0x4, R15 ;  /* 0x0000000404197824 */ /* 0x000fe200078e020f */
[----:B-----5:R-:W-:Y:S01]  /*1040*/  IADD3 R7, PT, PT, R8, R7, R10 ;  /* 0x0000000708077210 */ /* 0x020fe20007ffe00a */
[C---:B------:R-:W-:Y:S01]  /*1050*/  IMAD R20, R0.reuse, 0x4, R23 ;  /* 0x0000000400147824 */ /* 0x040fe200078e0217 */
[----:B------:R-:W-:Y:S01]  /*1060*/  LEA R10, R0, R9, 0x2 ;  /* 0x00000009000a7211 */ /* 0x000fe200078e10ff */
[--C-:B------:R-:W-:Y:S01]  /*1070*/  IMAD R17, R4, 0x4, R25.reuse ;  /* 0x0000000404117824 */ /* 0x100fe200078e0219 */
[----:B------:R-:W-:Y:S01]  /*1080*/  LDS R8, [R13+0x8] ;  /* 0x000008000d087984 */ /* 0x000fe20000000800 */
[C---:B------:R-:W-:Y:S01]  /*1090*/  LEA R24, R0.reuse, R15, 0x2 ;  /* 0x0000000f00187211 */ /* 0x040fe200078e10ff */
[----:B------:R-:W-:-:S02]  /*10a0*/  IMAD R26, R0, 0x4, R25 ;  /* 0x00000004001a7824 */ /* 0x000fc400078e0219 */
[--C-:B------:R-:W-:Y:S01]  /*10b0*/  IMAD R21, R4, 0x4, R17.reuse ;  /* 0x0000000404157824 */ /* 0x100fe200078e0211 */
[----:B------:R-:W0:Y:S01]  /*10c0*/  LDS R9, [R14+0x8] ;  /* 0x000008000e097984 */ /* 0x000e220000000800 */
[----:B------:R-:W-:Y:S02]  /*10d0*/  IMAD R18, R0, 0x4, R17 ;  /* 0x0000000400127824 */ /* 0x000fe400078e0211 */
[----:B------:R-:W-:Y:S01]  /*10e0*/  IMAD R19, R4, 0x4, R21 ;  /* 0x0000000404137824 */ /* 0x000fe200078e0215 */
[----:B------:R-:W1:Y:S01]  /*10f0*/  LDS R10, [R10+0x8] ;  /* 0x000008000a0a7984 */ /* 0x000e620000000800 */
[----:B------:R-:W-:Y:S02]  /*1100*/  LEA R28, R0, R21, 0x2 ;  /* 0x00000015001c7211 */ /* 0x000fe400078e10ff */
[C---:B------:R-:W-:Y:S01]  /*1110*/  IMAD R23, R4.reuse, 0x4, R19 ;  /* 0x0000000404177824 */ /* 0x040fe200078e0213 */
[----:B------:R-:W-:Y:S03]  /*1120*/  LDS R12, [R12+0x8] ;  /* 0x000008000c0c7984 */ /* 0x000fe60000000800 */
[--C-:B------:R-:W-:Y:S01]  /*1130*/  IMAD R27, R4, 0x4, R23.reuse ;  /* 0x00000004041b7824 */ /* 0x100fe200078e0217 */
[----:B------:R-:W2:Y:S01]  /*1140*/  LDS R13, [R16+0x8] ;  /* 0x00000800100d7984 */ /* 0x000ea20000000800 */
[----:B------:R-:W-:-:S02]  /*1150*/  IMAD R21, R0, 0x4, R23 ;  /* 0x0000000400157824 */ /* 0x000fc400078e0217 */
[----:B------:R-:W-:Y:S01]  /*1160*/  IMAD R25, R4, 0x4, R27 ;  /* 0x0000000404197824 */ /* 0x000fe200078e021b */
[----:B------:R3:W-:Y:S01]  /*1170*/  LDS R14, [R20+0x8] ;  /* 0x00000800140e7984 */ /* 0x0007e20000000800 */
[----:B------:R-:W-:Y:S02]  /*1180*/  LEA R23, R0, R27, 0x2 ;  /* 0x0000001b00177211 */ /* 0x000fe400078e10ff */
[C---:B------:R-:W-:Y:S01]  /*1190*/  IMAD R29, R4.reuse, 0x4, R25 ;  /* 0x00000004041d7824 */ /* 0x040fe200078e0219 */
[----:B------:R-:W4:Y:S03]  /*11a0*/  LDS R15, [R22+0x8] ;  /* 0x00000800160f7984 */ /* 0x000f260000000800 */
[----:B------:R-:W-:Y:S01]  /*11b0*/  IMAD R27, R4, 0x4, R29 ;  /* 0x00000004041b7824 */ /* 0x000fe200078e021d */
[----:B------:R5:W-:Y:S01]  /*11c0*/  LDS R17, [R24+0x8] ;  /* 0x0000080018117984 */ /* 0x000be20000000800 */
[----:B---3--:R-:W-:-:S03]  /*11d0*/  IMAD R20, R0, 0x4, R19 ;  /* 0x0000000400147824 */ /* 0x008fc600078e0213 */
[----:B------:R3:W4:Y:S04]  /*11e0*/  LDS R16, [R26+0x8] ;  /* 0x000008001a107984 */ /* 0x0007280000000800 */
[----:B------:R-:W-:Y:S01]  /*11f0*/  LDS R18, [R18+0x8] ;  /* 0x0000080012127984 */ /* 0x000fe20000000800 */
[----:B-----5:R-:W-:-:S03]  /*1200*/  LEA R24, R0, R27, 0x2 ;  /* 0x0000001b00187211 */ /* 0x020fc600078e10ff */
[----:B------:R-:W5:Y:S01]  /*1210*/  LDS R19, [R28+0x8] ;  /* 0x000008001c137984 */ /* 0x000f620000000800 */
[C---:B---3--:R-:W-:Y:S02]  /*1220*/  IMAD R26, R0.reuse, 0x4, R25 ;  /* 0x00000004001a7824 */ /* 0x048fe400078e0219 */
[----:B------:R-:W-:Y:S01]  /*1230*/  IMAD R25, R0, 0x4, R29 ;  /* 0x0000000400197824 */ /* 0x000fe200078e021d */
[----:B------:R-:W-:Y:S01]  /*1240*/  LDS R22, [R20+0x8] ;  /* 0x0000080014167984 */ /* 0x000fe20000000800 */
[----:B------:R-:W-:Y:S01]  /*1250*/  IMAD R29, R4, 0x4, R27 ;  /* 0x00000004041d7824 */ /* 0x000fe200078e021b */
[----:B0-----:R-:W-:Y:S01]  /*1260*/  IADD3 R7, PT, PT, R9, R8, R7 ;  /* 0x0000000809077210 */ /* 0x001fe20007ffe007 */
[----:B------:R-:W-:Y:S01]  /*1270*/  IMAD.WIDE R8, R6, 0x4, R2 ;  /* 0x0000000406087825 */ /* 0x000fe200078e0202 */
[----:B------:R-:W0:Y:S02]  /*1280*/  LDS R21, [R21+0x8] ;  /* 0x0000080015157984 */ /* 0x000e240000000800 */
[----:B-1----:R-:W-:Y:S01]  /*1290*/  IADD3 R7, PT, PT, R11, R10, R7 ;  /* 0x0000000a0b077210 */ /* 0x002fe20007ffe007 */
[----:B------:R-:W-:Y:S01]  /*12a0*/  IMAD R29, R0, 0x4, R29 ;  /* 0x00000004001d7824 */ /* 0x000fe200078e021d */
[----:B------:R-:W-:Y:S04]  /*12b0*/  LDS R23, [R23+0x8] ;  /* 0x0000080017177984 */ /* 0x000fe80000000800 */
[----:B------:R-:W1:Y:S01]  /*12c0*/  LDS R26, [R26+0x8] ;  /* 0x000008001a1a7984 */ /* 0x000e620000000800 */
[----:B--2---:R-:W-:-:S03]  /*12d0*/  IADD3 R7, PT, PT, R13, R12, R7 ;  /* 0x0000000c0d077210 */ /* 0x004fc60007ffe007 */
[----:B------:R-:W-:Y:S04]  /*12e0*/  LDS R25, [R25+0x8] ;  /* 0x0000080019197984 */ /* 0x000fe80000000800 */
[----:B------:R-:W2:Y:S01]  /*12f0*/  LDS R24, [R24+0x8] ;  /* 0x0000080018187984 */ /* 0x000ea20000000800 */
[----:B----4-:R-:W-:-:S03]  /*1300*/  IADD3 R7, PT, PT, R15, R14, R7 ;  /* 0x0000000e0f077210 */ /* 0x010fc60007ffe007 */
[----:B------:R-:W3:Y:S01]  /*1310*/  LDS R20, [R29+0x8] ;  /* 0x000008001d147984 */ /* 0x000ee20000000800 */
[----:B------:R-:W-:Y:S01]  /*1320*/  IADD3 R7, PT, PT, R16, R17, R7 ;  /* 0x0000001110077210 */ /* 0x000fe20007ffe007 */
[----:B------:R-:W-:-:S03]  /*1330*/  IMAD.IADD R6, R5, 0x1, R6 ;  /* 0x0000000105067824 */ /* 0x000fc600078e0206 */
[----:B-----5:R-:W-:Y:S02]  /*1340*/  IADD3 R7, PT, PT, R19, R18, R7 ;  /* 0x0000001213077210 */ /* 0x020fe40007ffe007 */
[----:B------:R-:W-:Y:S02]  /*1350*/  ISETP.GT.AND P0, PT, R6, R0, PT ;  /* 0x000000000600720c */ /* 0x000fe40003f04270 */
[----:B0-----:R-:W-:-:S04]  /*1360*/  IADD3 R7, PT, PT, R21, R22, R7 ;  /* 0x0000001615077210 */ /* 0x001fc80007ffe007 */
[----:B-1----:R-:W-:-:S04]  /*1370*/  IADD3 R7, PT, PT, R26, R23, R7 ;  /* 0x000000171a077210 */ /* 0x002fc80007ffe007 */
[----:B--2---:R-:W-:-:S05]  /*1380*/  IADD3 R7, PT, PT, R24, R25, R7 ;  /* 0x0000001918077210 */ /* 0x004fca0007ffe007 */
[----:B---3--:R-:W-:-:S05]  /*1390*/  IMAD.IADD R7, R7, 0x1, R20 ;  /* 0x0000000107077824 */ /* 0x008fca00078e0214 */
[----:B------:R0:W-:Y:S01]  /*13a0*/  REDG.E.ADD.STRONG.GPU desc[UR8][R8.64], R7 ;  /* 0x000000070800798e */ /* 0x0001e2000c12e108 */
[----:B------:R-:W-:Y:S05]  /*13b0*/  @!P0 BRA `(.L_x_20) ;  /* 0xfffffff800388947 */ /* 0x000fea000383ffff */
[----:B------:R-:W-:Y:S05]  /*13c0*/  EXIT ;  /* 0x000000000000794d */ /* 0x000fea0003800000 */
.L_x_21:
[----:B------:R-:W-:-:S00]  /*13d0*/  BRA `(.L_x_21) ;  /* 0xfffffffc00fc7947 */ /* 0x000fc0000383ffff */
[----:B------:R-:W-:-:S00]  /*13e0*/  NOP ;  /* 0x0000000000007918 */ /* 0x000fc00000000000 */
        /* <DEDUP_REMOVED lines=9> */
.L_x_22:


//--------------------- .nv.shared._Z15histogramKernelPKcPjjii --------------------------
	.section	.nv.shared._Z15histogramKernelPKcPjjii,"aw",@nobits
	.sectionflags	@""
	.align	16
	.zero		1024


//--------------------- .nv.shared.reserved.0     --------------------------
	.section	.nv.shared.reserved.0,"aw",@nobits
	.weak		__nv_reservedSMEM_offset_0_alias
	.size		__nv_reservedSMEM_offset_0_alias, 0, 64
	.other		__nv_reservedSMEM_offset_0_alias,@"STO_CUDA_RESERVED_SHARED STV_DEFAULT"
__nv_reservedSMEM_offset_0_alias:
	.zero		0
	.zero		64


//--------------------- .nv.constant0._Z15histogramKernelPKcPjjii --------------------------
	.section	.nv.constant0._Z15histogramKernelPKcPjjii,"a",@progbits
	.sectionflags	@""
	.align	4
.nv.constant0._Z15histogramKernelPKcPjjii:
	.zero		924


//--------------------- SYMBOLS --------------------------

	.type		.nv.reservedSmem.offset0,@object
	.size		.nv.reservedSmem.offset0,0x4
	.type		.nv.reservedSmem.cap,@object
	.size		.nv.reservedSmem.cap,0x4
